//
// Generated by NVIDIA NVVM Compiler
//
// Compiler Build ID: CL-36424714
// Cuda compilation tools, release 13.0, V13.0.88
// Based on NVVM 20.0.0
//

.version 9.0
.target sm_100
.address_size 64

	// .globl	_Z9sumPrimesPl
// _ZZ9sumPrimesPlE5cache has been demoted

.visible .entry _Z9sumPrimesPl(
	.param .u64 .ptr .align 1 _Z9sumPrimesPl_param_0
)
{
	.reg .pred 	%p<17>;
	.reg .b32 	%r<23>;
	.reg .b32 	%f<4>;
	.reg .b64 	%rd<18>;
	// demoted variable
	.shared .align 8 .b8 _ZZ9sumPrimesPlE5cache[4096];
	ld.param.u64 	%rd4, [_Z9sumPrimesPl_param_0];
	mov.u32 	%r1, %tid.x;
	mov.u32 	%r2, %ctaid.x;
	mov.u32 	%r22, %ntid.x;
	mad.lo.s32 	%r20, %r2, %r22, %r1;
	setp.gt.s32 	%p2, %r20, 4999999;
	mov.b64 	%rd17, 0;
	@%p2 bra 	$L__BB0_8;
	mov.u32 	%r13, %nctaid.x;
	mul.lo.s32 	%r5, %r22, %r13;
	mov.b64 	%rd17, 0;
$L__BB0_2:
	setp.lt.s32 	%p4, %r20, 2;
	mov.pred 	%p3, -1;
	mov.pred 	%p16, %p3;
	@%p4 bra 	$L__BB0_7;
	cvt.rn.f32.u32 	%f2, %r20;
	sqrt.rn.f32 	%f1, %f2;
	setp.ltu.f32 	%p6, %f1, 0f40000000;
	mov.pred 	%p5, 0;
	mov.pred 	%p16, %p5;
	@%p6 bra 	$L__BB0_7;
	mov.b32 	%r21, 2;
	bra.uni 	$L__BB0_6;
$L__BB0_5:
	add.s32 	%r21, %r21, 1;
	cvt.rn.f32.u32 	%f3, %r21;
	setp.ltu.f32 	%p10, %f1, %f3;
	mov.pred 	%p16, %p5;
	@%p10 bra 	$L__BB0_7;
$L__BB0_6:
	rem.u32 	%r15, %r20, %r21;
	setp.ne.s32 	%p8, %r15, 0;
	mov.pred 	%p16, %p3;
	@%p8 bra 	$L__BB0_5;
$L__BB0_7:
	cvt.s64.s32 	%rd7, %r20;
	selp.b64 	%rd8, 0, %rd7, %p16;
	add.s64 	%rd17, %rd8, %rd17;
	add.s32 	%r20, %r20, %r5;
	setp.lt.s32 	%p11, %r20, 5000000;
	@%p11 bra 	$L__BB0_2;
$L__BB0_8:
	shl.b32 	%r16, %r1, 3;
	mov.u32 	%r17, _ZZ9sumPrimesPlE5cache;
	add.s32 	%r10, %r17, %r16;
	st.shared.u64 	[%r10], %rd17;
	bar.sync 	0;
	setp.lt.u32 	%p12, %r22, 2;
	@%p12 bra 	$L__BB0_12;
$L__BB0_9:
	shr.u32 	%r12, %r22, 1;
	setp.ge.u32 	%p13, %r1, %r12;
	@%p13 bra 	$L__BB0_11;
	shl.b32 	%r18, %r12, 3;
	add.s32 	%r19, %r10, %r18;
	ld.shared.u64 	%rd9, [%r19];
	ld.shared.u64 	%rd10, [%r10];
	add.s64 	%rd11, %rd10, %rd9;
	st.shared.u64 	[%r10], %rd11;
$L__BB0_11:
	bar.sync 	0;
	setp.gt.u32 	%p14, %r22, 3;
	mov.u32 	%r22, %r12;
	@%p14 bra 	$L__BB0_9;
$L__BB0_12:
	setp.ne.s32 	%p15, %r1, 0;
	@%p15 bra 	$L__BB0_14;
	ld.shared.u64 	%rd12, [_ZZ9sumPrimesPlE5cache];
	cvta.to.global.u64 	%rd13, %rd4;
	mul.wide.u32 	%rd14, %r2, 8;
	add.s64 	%rd15, %rd13, %rd14;
	st.global.u64 	[%rd15], %rd12;
$L__BB0_14:
	ret;

}


// ===== COMPILED SASS (sm_100) =====

	.target	sm_100

	.elftype	@"ET_EXEC"


//--------------------- .note.nv.tkinfo           --------------------------
	.section	.note.nv.tkinfo,"",@"SHT_NOTE"
	.sectionflags	@"SHF_NOTE_NV_TKINFO"
	.tkinfo
        /*0018*/ 	.word	0x00000002
        /*0030*/ 	.string	""
        /*0030*/ 	.string	"ptxas"
        /*0030*/ 	.string	"Cuda compilation tools, release 13.0, V13.0.88"
        /*0030*/ 	.string	"Build cuda_13.0.r13.0/compiler.36424714_0"
        /*0030*/ 	.string	"-arch sm_100 -m 64 "



//--------------------- .note.nv.cuinfo           --------------------------
	.section	.note.nv.cuinfo,"",@"SHT_NOTE"
	.sectionflags	@"SHF_NOTE_NV_CUINFO"
        /*0018*/ 	.short	0x0002
        /*001a*/ 	.short	0x0064
        /*001c*/ 	.short	0x0082
	.zero		2


//--------------------- .nv.info                  --------------------------
	.section	.nv.info,"",@"SHT_CUDA_INFO"
	.align	4


	//----- nvinfo : EIATTR_REGCOUNT
	.align		4
        /*0000*/ 	.byte	0x04, 0x2f
        /*0002*/ 	.short	(.L_1 - .L_0)
	.align		4
.L_0:
        /*0004*/ 	.word	index@(_Z9sumPrimesPl)
        /*0008*/ 	.word	0x00000011


	//----- nvinfo : EIATTR_FRAME_SIZE
	.align		4
.L_1:
        /*000c*/ 	.byte	0x04, 0x11
        /*000e*/ 	.short	(.L_3 - .L_2)
	.align		4
.L_2:
        /*0010*/ 	.word	index@($__internal_0_$__cuda_sm20_sqrt_rn_f32_slowpath)
        /*0014*/ 	.word	0x00000000


	//----- nvinfo : EIATTR_FRAME_SIZE
	.align		4
.L_3:
        /*0018*/ 	.byte	0x04, 0x11
        /*001a*/ 	.short	(.L_5 - .L_4)
	.align		4
.L_4:
        /*001c*/ 	.word	index@(_Z9sumPrimesPl)
        /*0020*/ 	.word	0x00000000


	//----- nvinfo : EIATTR_MIN_STACK_SIZE
	.align		4
.L_5:
        /*0024*/ 	.byte	0x04, 0x12
        /*0026*/ 	.short	(.L_7 - .L_6)
	.align		4
.L_6:
        /*0028*/ 	.word	index@(_Z9sumPrimesPl)
        /*002c*/ 	.word	0x00000000
.L_7:


//--------------------- .nv.compat                --------------------------
	.section	.nv.compat,"",@"SHT_CUDA_COMPAT_INFO"
	.align	4
        /*0000*/ 	.byte	0x02, 0x09, 0x00, 0x00, 0x02, 0x02, 0x01, 0x00, 0x02, 0x05, 0x05, 0x00, 0x03, 0x07, 0x01, 0x01
        /*0010*/ 	.byte	0x02, 0x03, 0x00, 0x00, 0x02, 0x06, 0x01, 0x00, 0x04, 0x0b, 0x08, 0x00, 0x01, 0x00, 0x00, 0x00
        /*0020*/ 	.byte	0x00, 0x00, 0x00, 0x00


//--------------------- .nv.info._Z9sumPrimesPl   --------------------------
	.section	.nv.info._Z9sumPrimesPl,"",@"SHT_CUDA_INFO"
	.sectionflags	@""
	.align	4


	//----- nvinfo : EIATTR_CUDA_API_VERSION
	.align		4
        /*0000*/ 	.byte	0x04, 0x37
        /*0002*/ 	.short	(.L_9 - .L_8)
.L_8:
        /*0004*/ 	.word	0x00000082


	//----- nvinfo : EIATTR_KPARAM_INFO
	.align		4
.L_9:
        /*0008*/ 	.byte	0x04, 0x17
        /*000a*/ 	.short	(.L_11 - .L_10)
.L_10:
        /*000c*/ 	.word	0x00000000
        /*0010*/ 	.short	0x0000
        /*0012*/ 	.short	0x0000
        /*0014*/ 	.byte	0x00, 0xf5, 0x21, 0x00


	//----- nvinfo : EIATTR_SPARSE_MMA_MASK
	.align		4
.L_11:
        /*0018*/ 	.byte	0x03, 0x50
        /*001a*/ 	.short	0x0000


	//----- nvinfo : EIATTR_MAXREG_COUNT
	.align		4
        /*001c*/ 	.byte	0x03, 0x1b
        /*001e*/ 	.short	0x00ff


	//----- nvinfo : EIATTR_NUM_BARRIERS
	.align		4
        /*0020*/ 	.byte	0x02, 0x4c
        /*0022*/ 	.byte	0x01
	.zero		1


	//----- nvinfo : EIATTR_MERCURY_ISA_VERSION
	.align		4
        /*0024*/ 	.byte	0x03, 0x5f
        /*0026*/ 	.short	0x0101


	//----- nvinfo : EIATTR_VRC_CTA_INIT_COUNT
	.align		4
        /*0028*/ 	.byte	0x02, 0x4a
	.zero		1
	.zero		1


	//----- nvinfo : EIATTR_EXIT_INSTR_OFFSETS
	.align		4
        /*002c*/ 	.byte	0x04, 0x1c
        /*002e*/ 	.short	(.L_13 - .L_12)


	//   ....[0]....
.L_12:
        /*0030*/ 	.word	0x000005c0


	//   ....[1]....
        /*0034*/ 	.word	0x00000650


	//----- nvinfo : EIATTR_CRS_STACK_SIZE
	.align		4
.L_13:
        /*0038*/ 	.byte	0x04, 0x1e
        /*003a*/ 	.short	(.L_15 - .L_14)
.L_14:
        /*003c*/ 	.word	0x00000000


	//----- nvinfo : EIATTR_CBANK_PARAM_SIZE
	.align		4
.L_15:
        /*0040*/ 	.byte	0x03, 0x19
        /*0042*/ 	.short	0x0008


	//----- nvinfo : EIATTR_PARAM_CBANK
	.align		4
        /*0044*/ 	.byte	0x04, 0x0a
        /*0046*/ 	.short	(.L_17 - .L_16)
	.align		4
.L_16:
        /*0048*/ 	.word	index@(.nv.constant0._Z9sumPrimesPl)
        /*004c*/ 	.short	0x0380
        /*004e*/ 	.short	0x0008


	//----- nvinfo : EIATTR_SW_WAR
	.align		4
.L_17:
        /*0050*/ 	.byte	0x04, 0x36
        /*0052*/ 	.short	(.L_19 - .L_18)
.L_18:
        /*0054*/ 	.word	0x00000008
.L_19:


//--------------------- .nv.callgraph             --------------------------
	.section	.nv.callgraph,"",@"SHT_CUDA_CALLGRAPH"
	.align	4
	.sectionentsize	8
	.align		4
        /*0000*/ 	.word	0x00000000
	.align		4
        /*0004*/ 	.word	0xffffffff
	.align		4
        /*0008*/ 	.word	0x00000000
	.align		4
        /*000c*/ 	.word	0xfffffffe
	.align		4
        /*0010*/ 	.word	0x00000000
	.align		4
        /*0014*/ 	.word	0xfffffffd
	.align		4
        /*0018*/ 	.word	0x00000000
	.align		4
        /*001c*/ 	.word	0xfffffffc


//--------------------- .text._Z9sumPrimesPl      --------------------------
	.section	.text._Z9sumPrimesPl,"ax",@progbits
	.align	128
        .global         _Z9sumPrimesPl
        .type           _Z9sumPrimesPl,@function
        .size           _Z9sumPrimesPl,(.L_x_13 - _Z9sumPrimesPl)
        .other          _Z9sumPrimesPl,@"STO_CUDA_ENTRY STV_DEFAULT"
_Z9sumPrimesPl:
.text._Z9sumPrimesPl:
[----:B------:R-:W-:Y:S01]  /*0000*/  LDC R1, c[0x0][0x37c] ;  /* 0x0000df00ff017b82 */ /* 0x000fe20000000800 */
[----:B------:R-:W0:Y:S01]  /*0010*/  S2R R3, SR_TID.X ;  /* 0x0000000000037919 */ /* 0x000e220000002100 */
[----:B------:R-:W1:Y:S01]  /*0020*/  LDCU UR4, c[0x0][0x360] ;  /* 0x00006c00ff0477ac */ /* 0x000e620008000800 */
[----:B------:R-:W-:Y:S01]  /*0030*/  BSSY.RECONVERGENT B0, `(.L_x_0) ;  /* 0x0000043000007945 */ /* 0x000fe20003800200 */
[----:B------:R-:W-:Y:S01]  /*0040*/  CS2R R6, SRZ ;  /* 0x0000000000067805 */ /* 0x000fe2000001ff00 */
[----:B------:R-:W0:Y:S01]  /*0050*/  S2R R2, SR_CTAID.X ;  /* 0x0000000000027919 */ /* 0x000e220000002500 */
[----:B-1----:R-:W-:Y:S02]  /*0060*/  IMAD.U32 R4, RZ, RZ, UR4 ;  /* 0x00000004ff047e24 */ /* 0x002fe4000f8e00ff */
[----:B0-----:R-:W-:-:S05]  /*0070*/  IMAD R5, R2, UR4, R3 ;  /* 0x0000000402057c24 */ /* 0x001fca000f8e0203 */
[----:B------:R-:W-:-:S13]  /*0080*/  ISETP.GT.AND P0, PT, R5, 0x4c4b3f, PT ;  /* 0x004c4b3f0500780c */ /* 0x000fda0003f04270 */
[----:B------:R-:W-:Y:S05]  /*0090*/  @P0 BRA `(.L_x_1) ;  /* 0x0000000000f00947 */ /* 0x000fea0003800000 */
[----:B------:R-:W0:Y:S01]  /*00a0*/  LDCU UR4, c[0x0][0x370] ;  /* 0x00006e00ff0477ac */ /* 0x000e220008000800 */
[----:B------:R-:W-:Y:S01]  /*00b0*/  CS2R R6, SRZ ;  /* 0x0000000000067805 */ /* 0x000fe2000001ff00 */
[----:B0-----:R-:W-:-:S07]  /*00c0*/  IMAD R8, R4, UR4, RZ ;  /* 0x0000000404087c24 */ /* 0x001fce000f8e02ff */
.L_x_8:
[----:B------:R-:W-:Y:S01]  /*00d0*/  ISETP.GE.AND P1, PT, R5, 0x2, PT ;  /* 0x000000020500780c */ /* 0x000fe20003f26270 */
[----:B------:R-:W-:Y:S01]  /*00e0*/  BSSY.RECONVERGENT B1, `(.L_x_2) ;  /* 0x000002f000017945 */ /* 0x000fe20003800200 */
[----:B------:R-:W-:-:S11]  /*00f0*/  PLOP3.LUT P0, PT, PT, PT, PT, 0x80, 0x8 ;  /* 0x000000000008781c */ /* 0x000fd60003f0f070 */
[----:B------:R-:W-:Y:S05]  /*0100*/  @!P1 BRA `(.L_x_3) ;  /* 0x0000000000b09947 */ /* 0x000fea0003800000 */
[----:B------:R-:W-:Y:S01]  /*0110*/  I2FP.F32.U32 R9, R5 ;  /* 0x0000000500097245 */ /* 0x000fe20000201000 */
[----:B------:R-:W-:Y:S03]  /*0120*/  BSSY.RECONVERGENT B2, `(.L_x_4) ;  /* 0x000000d000027945 */ /* 0x000fe60003800200 */
[----:B------:R0:W1:Y:S01]  /*0130*/  MUFU.RSQ R10, R9 ;  /* 0x00000009000a7308 */ /* 0x0000620000001400 */
[----:B------:R-:W-:-:S05]  /*0140*/  VIADD R0, R9, 0xf3000000 ;  /* 0xf300000009007836 */ /* 0x000fca0000000000 */
[----:B------:R-:W-:-:S13]  /*0150*/  ISETP.GT.U32.AND P0, PT, R0, 0x727fffff, PT ;  /* 0x727fffff0000780c */ /* 0x000fda0003f04070 */
[----:B01----:R-:W-:Y:S05]  /*0160*/  @!P0 BRA `(.L_x_5) ;  /* 0x0000000000108947 */ /* 0x003fea0003800000 */
[----:B------:R-:W-:-:S07]  /*0170*/  MOV R14, 0x190 ;  /* 0x00000190000e7802 */ /* 0x000fce0000000f00 */
[----:B------:R-:W-:Y:S05]  /*0180*/  CALL.REL.NOINC `($__internal_0_$__cuda_sm20_sqrt_rn_f32_slowpath) ;  /* 0x0000000400347944 */ /* 0x000fea0003c00000 */
[----:B------:R-:W-:Y:S01]  /*0190*/  IMAD.MOV.U32 R0, RZ, RZ, R9 ;  /* 0x000000ffff007224 */ /* 0x000fe200078e0009 */
[----:B------:R-:W-:Y:S06]  /*01a0*/  BRA `(.L_x_6) ;  /* 0x0000000000107947 */ /* 0x000fec0003800000 */
.L_x_5:
[----:B------:R-:W-:Y:S01]  /*01b0*/  FMUL.FTZ R0, R9, R10 ;  /* 0x0000000a09007220 */ /* 0x000fe20000410000 */
[----:B------:R-:W-:-:S03]  /*01c0*/  FMUL.FTZ R10, R10, 0.5 ;  /* 0x3f0000000a0a7820 */ /* 0x000fc60000410000 */
[----:B------:R-:W-:-:S04]  /*01d0*/  FFMA R9, -R0, R0, R9 ;  /* 0x0000000000097223 */ /* 0x000fc80000000109 */
[----:B------:R-:W-:-:S07]  /*01e0*/  FFMA R0, R9, R10, R0 ;  /* 0x0000000a09007223 */ /* 0x000fce0000000000 */
.L_x_6:
[----:B------:R-:W-:Y:S05]  /*01f0*/  BSYNC.RECONVERGENT B2 ;  /* 0x0000000000027941 */ /* 0x000fea0003800200 */
.L_x_4:
[----:B------:R-:W-:Y:S02]  /*0200*/  FSETP.GE.AND P1, PT, R0, 2, PT ;  /* 0x400000000000780b */ /* 0x000fe40003f26000 */
[----:B------:R-:W-:-:S11]  /*0210*/  PLOP3.LUT P0, PT, PT, PT, PT, 0x8, 0x80 ;  /* 0x000000000080781c */ /* 0x000fd60003f0e170 */
[----:B------:R-:W-:Y:S05]  /*0220*/  @!P1 BRA `(.L_x_3) ;  /* 0x0000000000689947 */ /* 0x000fea0003800000 */
[----:B------:R-:W-:-:S07]  /*0230*/  IMAD.MOV.U32 R12, RZ, RZ, 0x2 ;  /* 0x00000002ff0c7424 */ /* 0x000fce00078e00ff */
.L_x_7:
[----:B------:R-:W0:Y:S01]  /*0240*/  I2F.U32.RP R9, R12 ;  /* 0x0000000c00097306 */ /* 0x000e220000209000 */
[----:B------:R-:W-:-:S07]  /*0250*/  ISETP.NE.U32.AND P1, PT, R12, RZ, PT ;  /* 0x000000ff0c00720c */ /* 0x000fce0003f25070 */
[----:B0-----:R-:W0:Y:S02]  /*0260*/  MUFU.RCP R9, R9 ;  /* 0x0000000900097308 */ /* 0x001e240000001000 */
[----:B0-----:R-:W-:-:S06]  /*0270*/  VIADD R10, R9, 0xffffffe ;  /* 0x0ffffffe090a7836 */ /* 0x001fcc0000000000 */
[----:B------:R0:W1:Y:S02]  /*0280*/  F2I.FTZ.U32.TRUNC.NTZ R11, R10 ;  /* 0x0000000a000b7305 */ /* 0x000064000021f000 */
[----:B0-----:R-:W-:Y:S01]  /*0290*/  IMAD.MOV.U32 R10, RZ, RZ, RZ ;  /* 0x000000ffff0a7224 */ /* 0x001fe200078e00ff */
[----:B-1----:R-:W-:-:S05]  /*02a0*/  IADD3 R13, PT, PT, RZ, -R11, RZ ;  /* 0x8000000bff0d7210 */ /* 0x002fca0007ffe0ff */
[----:B------:R-:W-:-:S04]  /*02b0*/  IMAD R13, R13, R12, RZ ;  /* 0x0000000c0d0d7224 */ /* 0x000fc800078e02ff */
[----:B------:R-:W-:-:S06]  /*02c0*/  IMAD.HI.U32 R14, R11, R13, R10 ;  /* 0x0000000d0b0e7227 */ /* 0x000fcc00078e000a */
[----:B------:R-:W-:-:S04]  /*02d0*/  IMAD.HI.U32 R14, R14, R5, RZ ;  /* 0x000000050e0e7227 */ /* 0x000fc800078e00ff */
[----:B------:R-:W-:-:S04]  /*02e0*/  IMAD.MOV R14, RZ, RZ, -R14 ;  /* 0x000000ffff0e7224 */ /* 0x000fc800078e0a0e */
[----:B------:R-:W-:-:S05]  /*02f0*/  IMAD R11, R12, R14, R5 ;  /* 0x0000000e0c0b7224 */ /* 0x000fca00078e0205 */
[----:B------:R-:W-:-:S13]  /*0300*/  ISETP.GE.U32.AND P0, PT, R11, R12, PT ;  /* 0x0000000c0b00720c */ /* 0x000fda0003f06070 */
[----:B------:R-:W-:-:S05]  /*0310*/  @P0 IMAD.IADD R11, R11, 0x1, -R12 ;  /* 0x000000010b0b0824 */ /* 0x000fca00078e0a0c */
[----:B------:R-:W-:-:S13]  /*0320*/  ISETP.GE.U32.AND P0, PT, R11, R12, PT ;  /* 0x0000000c0b00720c */ /* 0x000fda0003f06070 */
[----:B------:R-:W-:Y:S01]  /*0330*/  @P0 IMAD.IADD R11, R11, 0x1, -R12 ;  /* 0x000000010b0b0824 */ /* 0x000fe200078e0a0c */
[----:B------:R-:W-:Y:S02]  /*0340*/  @!P1 LOP3.LUT R11, RZ, R12, RZ, 0x33, !PT ;  /* 0x0000000cff0b9212 */ /* 0x000fe400078e33ff */
[----:B------:R-:W-:Y:S02]  /*0350*/  PLOP3.LUT P0, PT, PT, PT, PT, 0x80, 0x8 ;  /* 0x000000000008781c */ /* 0x000fe40003f0f070 */
[----:B------:R-:W-:-:S13]  /*0360*/  ISETP.NE.AND P1, PT, R11, RZ, PT ;  /* 0x000000ff0b00720c */ /* 0x000fda0003f25270 */
[----:B------:R-:W-:Y:S05]  /*0370*/  @!P1 BRA `(.L_x_3) ;  /* 0x0000000000149947 */ /* 0x000fea0003800000 */
[----:B------:R-:W-:-:S04]  /*0380*/  IADD3 R12, PT, PT, R12, 0x1, RZ ;  /* 0x000000010c0c7810 */ /* 0x000fc80007ffe0ff */
[----:B------:R-:W-:-:S04]  /*0390*/  I2FP.F32.U32 R9, R12 ;  /* 0x0000000c00097245 */ /* 0x000fc80000201000 */
[----:B------:R-:W-:-:S13]  /*03a0*/  FSETP.GE.AND P0, PT, R0, R9, PT ;  /* 0x000000090000720b */ /* 0x000fda0003f06000 */
[----:B------:R-:W-:Y:S05]  /*03b0*/  @P0 BRA `(.L_x_7) ;  /* 0xfffffffc00a00947 */ /* 0x000fea000383ffff */
[----:B------:R-:W-:-:S13]  /*03c0*/  PLOP3.LUT P0, PT, PT, PT, PT, 0x8, 0x80 ;  /* 0x000000000080781c */ /* 0x000fda0003f0e170 */
.L_x_3:
[----:B------:R-:W-:Y:S05]  /*03d0*/  BSYNC.RECONVERGENT B1 ;  /* 0x0000000000017941 */ /* 0x000fea0003800200 */
.L_x_2:
[----:B------:R-:W-:Y:S02]  /*03e0*/  SEL R9, R5, RZ, !P0 ;  /* 0x000000ff05097207 */ /* 0x000fe40004000000 */
[--C-:B------:R-:W-:Y:S01]  /*03f0*/  SHF.R.S32.HI R0, RZ, 0x1f, R5.reuse ;  /* 0x0000001fff007819 */ /* 0x100fe20000011405 */
[----:B------:R-:W-:Y:S01]  /*0400*/  IMAD.IADD R5, R8, 0x1, R5 ;  /* 0x0000000108057824 */ /* 0x000fe200078e0205 */
[----:B------:R-:W-:Y:S02]  /*0410*/  IADD3 R6, P2, PT, R6, R9, RZ ;  /* 0x0000000906067210 */ /* 0x000fe40007f5e0ff */
[----:B------:R-:W-:Y:S02]  /*0420*/  SEL R0, R0, RZ, !P0 ;  /* 0x000000ff00007207 */ /* 0x000fe40004000000 */
[----:B------:R-:W-:-:S03]  /*0430*/  ISETP.GE.AND P1, PT, R5, 0x4c4b40, PT ;  /* 0x004c4b400500780c */ /* 0x000fc60003f26270 */
[----:B------:R-:W-:-:S10]  /*0440*/  IMAD.X R7, R7, 0x1, R0, P2 ;  /* 0x0000000107077824 */ /* 0x000fd400010e0600 */
[----:B------:R-:W-:Y:S05]  /*0450*/  @!P1 BRA `(.L_x_8) ;  /* 0xfffffffc001c9947 */ /* 0x000fea000383ffff */
.L_x_1:
[----:B------:R-:W-:Y:S05]  /*0460*/  BSYNC.RECONVERGENT B0 ;  /* 0x0000000000007941 */ /* 0x000fea0003800200 */
.L_x_0:
[----:B------:R-:W0:Y:S01]  /*0470*/  S2UR UR5, SR_CgaCtaId ;  /* 0x00000000000579c3 */ /* 0x000e220000008800 */
[----:B------:R-:W-:Y:S01]  /*0480*/  UMOV UR4, 0x400 ;  /* 0x0000040000047882 */ /* 0x000fe20000000000 */
[----:B------:R-:W-:Y:S02]  /*0490*/  ISETP.GE.U32.AND P1, PT, R4, 0x2, PT ;  /* 0x000000020400780c */ /* 0x000fe40003f26070 */
[----:B------:R-:W-:Y:S01]  /*04a0*/  ISETP.NE.AND P0, PT, R3, RZ, PT ;  /* 0x000000ff0300720c */ /* 0x000fe20003f05270 */
[----:B0-----:R-:W-:-:S06]  /*04b0*/  ULEA UR4, UR5, UR4, 0x18 ;  /* 0x0000000405047291 */ /* 0x001fcc000f8ec0ff */
[----:B------:R-:W-:-:S05]  /*04c0*/  LEA R5, R3, UR4, 0x3 ;  /* 0x0000000403057c11 */ /* 0x000fca000f8e18ff */
[----:B------:R0:W-:Y:S01]  /*04d0*/  STS.64 [R5], R6 ;  /* 0x0000000605007388 */ /* 0x0001e20000000a00 */
[----:B------:R-:W-:Y:S06]  /*04e0*/  BAR.SYNC.DEFER_BLOCKING 0x0 ;  /* 0x0000000000007b1d */ /* 0x000fec0000010000 */
[----:B------:R-:W-:Y:S05]  /*04f0*/  @!P1 BRA `(.L_x_9) ;  /* 0x0000000000309947 */ /* 0x000fea0003800000 */
.L_x_10:
[----:B------:R-:W-:-:S04]  /*0500*/  SHF.R.U32.HI R10, RZ, 0x1, R4 ;  /* 0x00000001ff0a7819 */ /* 0x000fc80000011604 */
[----:B------:R-:W-:-:S13]  /*0510*/  ISETP.GE.U32.AND P1, PT, R3, R10, PT ;  /* 0x0000000a0300720c */ /* 0x000fda0003f26070 */
[----:B------:R-:W-:Y:S01]  /*0520*/  @!P1 IMAD R0, R10, 0x8, R5 ;  /* 0x000000080a009824 */ /* 0x000fe200078e0205 */
[----:B------:R-:W-:Y:S04]  /*0530*/  @!P1 LDS.64 R8, [R5] ;  /* 0x0000000005089984 */ /* 0x000fe80000000a00 */
[----:B0-----:R-:W0:Y:S02]  /*0540*/  @!P1 LDS.64 R6, [R0] ;  /* 0x0000000000069984 */ /* 0x001e240000000a00 */
[----:B0-----:R-:W-:-:S04]  /*0550*/  @!P1 IADD3 R6, P2, PT, R6, R8, RZ ;  /* 0x0000000806069210 */ /* 0x001fc80007f5e0ff */
[----:B------:R-:W-:-:S05]  /*0560*/  @!P1 IADD3.X R7, PT, PT, R7, R9, RZ, P2, !PT ;  /* 0x0000000907079210 */ /* 0x000fca00017fe4ff */
[----:B------:R1:W-:Y:S01]  /*0570*/  @!P1 STS.64 [R5], R6 ;  /* 0x0000000605009388 */ /* 0x0003e20000000a00 */
[----:B------:R-:W-:Y:S01]  /*0580*/  BAR.SYNC.DEFER_BLOCKING 0x0 ;  /* 0x0000000000007b1d */ /* 0x000fe20000010000 */
[----:B------:R-:W-:Y:S01]  /*0590*/  ISETP.GT.U32.AND P1, PT, R4, 0x3, PT ;  /* 0x000000030400780c */ /* 0x000fe20003f24070 */
[----:B------:R-:W-:-:S12]  /*05a0*/  IMAD.MOV.U32 R4, RZ, RZ, R10 ;  /* 0x000000ffff047224 */ /* 0x000fd800078e000a */
[----:B-1----:R-:W-:Y:S05]  /*05b0*/  @P1 BRA `(.L_x_10) ;  /* 0xfffffffc00d01947 */ /* 0x002fea000383ffff */
.L_x_9:
[----:B------:R-:W-:Y:S05]  /*05c0*/  @P0 EXIT ;  /* 0x000000000000094d */ /* 0x000fea0003800000 */
[----:B------:R-:W1:Y:S01]  /*05d0*/  S2UR UR5, SR_CgaCtaId ;  /* 0x00000000000579c3 */ /* 0x000e620000008800 */
[----:B------:R-:W-:-:S07]  /*05e0*/  UMOV UR4, 0x400 ;  /* 0x0000040000047882 */ /* 0x000fce0000000000 */
[----:B0-----:R-:W0:Y:S01]  /*05f0*/  LDC.64 R6, c[0x0][0x380] ;  /* 0x0000e000ff067b82 */ /* 0x001e220000000a00 */
[----:B-1----:R-:W-:Y:S01]  /*0600*/  ULEA UR4, UR5, UR4, 0x18 ;  /* 0x0000000405047291 */ /* 0x002fe2000f8ec0ff */
[----:B0-----:R-:W-:-:S08]  /*0610*/  IMAD.WIDE.U32 R2, R2, 0x8, R6 ;  /* 0x0000000802027825 */ /* 0x001fd000078e0006 */
[----:B------:R-:W0:Y:S02]  /*0620*/  LDS.64 R4, [UR4] ;  /* 0x00000004ff047984 */ /* 0x000e240008000a00 */
[----:B------:R-:W0:Y:S02]  /*0630*/  LDCU.64 UR4, c[0x0][0x358] ;  /* 0x00006b00ff0477ac */ /* 0x000e240008000a00 */
[----:B0-----:R-:W-:Y:S01]  /*0640*/  STG.E.64 desc[UR4][R2.64], R4 ;  /* 0x0000000402007986 */ /* 0x001fe2000c101b04 */
[----:B------:R-:W-:Y:S05]  /*0650*/  EXIT ;  /* 0x000000000000794d */ /* 0x000fea0003800000 */
        .weak           $__internal_0_$__cuda_sm20_sqrt_rn_f32_slowpath
        .type           $__internal_0_$__cuda_sm20_sqrt_rn_f32_slowpath,@function
        .size           $__internal_0_$__cuda_sm20_sqrt_rn_f32_slowpath,(.L_x_13 - $__internal_0_$__cuda_sm20_sqrt_rn_f32_slowpath)
$__internal_0_$__cuda_sm20_sqrt_rn_f32_slowpath:
[----:B------:R-:W-:-:S13]  /*0660*/  LOP3.LUT P0, RZ, R9, 0x7fffffff, RZ, 0xc0, !PT ;  /* 0x7fffffff09ff7812 */ /* 0x000fda000780c0ff */
[----:B------:R-:W-:Y:S05]  /*0670*/  @!P0 BRA `(.L_x_11) ;  /* 0x0000000000448947 */ /* 0x000fea0003800000 */
[----:B------:R-:W-:Y:S01]  /*0680*/  FSETP.GEU.FTZ.AND P0, PT, R9, RZ, PT ;  /* 0x000000ff0900720b */ /* 0x000fe20003f1e000 */
[----:B------:R-:W-:-:S12]  /*0690*/  IMAD.MOV.U32 R0, RZ, RZ, R9 ;  /* 0x000000ffff007224 */ /* 0x000fd800078e0009 */
[----:B------:R-:W-:Y:S01]  /*06a0*/  @!P0 IMAD.MOV.U32 R9, RZ, RZ, 0x7fffffff ;  /* 0x7fffffffff098424 */ /* 0x000fe200078e00ff */
[----:B------:R-:W-:Y:S06]  /*06b0*/  @!P0 BRA `(.L_x_11) ;  /* 0x0000000000348947 */ /* 0x000fec0003800000 */
[----:B------:R-:W-:-:S13]  /*06c0*/  FSETP.GTU.FTZ.AND P0, PT, |R0|, +INF , PT ;  /* 0x7f8000000000780b */ /* 0x000fda0003f1c200 */
[----:B------:R-:W-:Y:S01]  /*06d0*/  @P0 FADD.FTZ R9, R0, 1 ;  /* 0x3f80000000090421 */ /* 0x000fe20000010000 */
[----:B------:R-:W-:Y:S06]  /*06e0*/  @P0 BRA `(.L_x_11) ;  /* 0x0000000000280947 */ /* 0x000fec0003800000 */
[----:B------:R-:W-:-:S13]  /*06f0*/  FSETP.NEU.FTZ.AND P0, PT, |R0|, +INF , PT ;  /* 0x7f8000000000780b */ /* 0x000fda0003f1d200 */
[----:B------:R-:W-:-:S04]  /*0700*/  @P0 FFMA R10, R0, 1.84467440737095516160e+19, RZ ;  /* 0x5f800000000a0823 */ /* 0x000fc800000000ff */
[----:B------:R-:W0:Y:S02]  /*0710*/  @P0 MUFU.RSQ R9, R10 ;  /* 0x0000000a00090308 */ /* 0x000e240000001400 */
[----:B0-----:R-:W-:Y:S01]  /*0720*/  @P0 FMUL.FTZ R11, R10, R9 ;  /* 0x000000090a0b0220 */ /* 0x001fe20000410000 */
[----:B------:R-:W-:Y:S01]  /*0730*/  @P0 FMUL.FTZ R13, R9, 0.5 ;  /* 0x3f000000090d0820 */ /* 0x000fe20000410000 */
[----:B------:R-:W-:Y:S02]  /*0740*/  @!P0 MOV R9, R0 ;  /* 0x0000000000098202 */ /* 0x000fe40000000f00 */
[----:B------:R-:W-:-:S04]  /*0750*/  @P0 FADD.FTZ R12, -R11, -RZ ;  /* 0x800000ff0b0c0221 */ /* 0x000fc80000010100 */
[----:B------:R-:W-:-:S04]  /*0760*/  @P0 FFMA R12, R11, R12, R10 ;  /* 0x0000000c0b0c0223 */ /* 0x000fc8000000000a */
[----:B------:R-:W-:-:S04]  /*0770*/  @P0 FFMA R12, R12, R13, R11 ;  /* 0x0000000d0c0c0223 */ /* 0x000fc8000000000b */
[----:B------:R-:W-:-:S07]  /*0780*/  @P0 FMUL.FTZ R9, R12, 2.3283064365386962891e-10 ;  /* 0x2f8000000c090820 */ /* 0x000fce0000410000 */
.L_x_11:
[----:B------:R-:W-:Y:S02]  /*0790*/  IMAD.MOV.U32 R10, RZ, RZ, R14 ;  /* 0x000000ffff0a7224 */ /* 0x000fe400078e000e */
[----:B------:R-:W-:-:S04]  /*07a0*/  IMAD.MOV.U32 R11, RZ, RZ, 0x0 ;  /* 0x00000000ff0b7424 */ /* 0x000fc800078e00ff */
[----:B------:R-:W-:Y:S05]  /*07b0*/  RET.REL.NODEC R10 `(_Z9sumPrimesPl) ;  /* 0xfffffff80a107950 */ /* 0x000fea0003c3ffff */
.L_x_12:
[----:B------:R-:W-:-:S00]  /*07c0*/  BRA `(.L_x_12) ;  /* 0xfffffffc00fc7947 */ /* 0x000fc0000383ffff */
[----:B------:R-:W-:-:S00]  /*07d0*/  NOP ;  /* 0x0000000000007918 */ /* 0x000fc00000000000 */
        /* <DEDUP_REMOVED lines=10> */
.L_x_13:


//--------------------- .nv.shared._Z9sumPrimesPl --------------------------
	.section	.nv.shared._Z9sumPrimesPl,"aw",@nobits
	.sectionflags	@""
	.align	8
.nv.shared._Z9sumPrimesPl:
	.zero		5120


//--------------------- .nv.shared.reserved.0     --------------------------
	.section	.nv.shared.reserved.0,"aw",@nobits
	.weak		__nv_reservedSMEM_offset_0_alias
	.size		__nv_reservedSMEM_offset_0_alias, 0, 64
	.other		__nv_reservedSMEM_offset_0_alias,@"STO_CUDA_RESERVED_SHARED STV_DEFAULT"
__nv_reservedSMEM_offset_0_alias:
	.zero		0
	.zero		64


//--------------------- .nv.constant0._Z9sumPrimesPl --------------------------
	.section	.nv.constant0._Z9sumPrimesPl,"a",@progbits
	.sectionflags	@""
	.align	4
.nv.constant0._Z9sumPrimesPl:
	.zero		904


//--------------------- SYMBOLS --------------------------

	.type		.nv.reservedSmem.offset0,@object
	.size		.nv.reservedSmem.offset0,0x4
	.type		.nv.reservedSmem.cap,@object
	.size		.nv.reservedSmem.cap,0x4
